//
// Generated by NVIDIA NVVM Compiler
//
// Compiler Build ID: CL-36424714
// Cuda compilation tools, release 13.0, V13.0.88
// Based on NVVM 20.0.0
//

.version 9.0
.target sm_100
.address_size 64

	// .globl	_Z8NP_SHA_kPf
.global .align 4 .b8 Glob[58720256];
.const .align 4 .b8 Cst[28];

.visible .entry _Z8NP_SHA_kPf(
	.param .u64 .ptr .align 1 _Z8NP_SHA_kPf_param_0
)
{


	ret;

}
	// .globl	_Z8NP_CST_kPf
.visible .entry _Z8NP_CST_kPf(
	.param .u64 .ptr .align 1 _Z8NP_CST_kPf_param_0
)
{


	ret;

}
	// .globl	_Z16NP_GLOreadOnly_kPf
.visible .entry _Z16NP_GLOreadOnly_kPf(
	.param .u64 .ptr .align 1 _Z16NP_GLOreadOnly_kPf_param_0
)
{


	ret;

}
	// .globl	_Z8NP_GLO_kPf
.visible .entry _Z8NP_GLO_kPf(
	.param .u64 .ptr .align 1 _Z8NP_GLO_kPf_param_0
)
{
	.reg .pred 	%p<2>;
	.reg .b32 	%r<16>;
	.reg .b32 	%f<52>;
	.reg .b64 	%rd<7>;

	ld.param.u64 	%rd2, [_Z8NP_GLO_kPf_param_0];
	cvta.to.global.u64 	%rd3, %rd2;
	mov.u32 	%r1, %tid.x;
	mov.u32 	%r2, %ctaid.x;
	mov.u32 	%r3, %ntid.x;
	mad.lo.s32 	%r4, %r2, %r3, %r1;
	mul.wide.s32 	%rd4, %r4, 4;
	mov.u64 	%rd5, Glob;
	add.s64 	%rd6, %rd5, %rd4;
	mov.b32 	%r5, 1047344009;
	st.global.u32 	[%rd6], %r5;
	mov.b32 	%r6, 1050904057;
	st.global.u32 	[%rd6+8388608], %r6;
	mov.b32 	%r7, -1095331960;
	st.global.u32 	[%rd6+16777216], %r7;
	mov.b32 	%r8, 1071908729;
	st.global.u32 	[%rd6+25165824], %r8;
	mov.b32 	%r9, -1075241237;
	st.global.u32 	[%rd6+33554432], %r9;
	mov.b32 	%r10, 1068123755;
	st.global.u32 	[%rd6+41943040], %r10;
	mov.b32 	%r11, 1053573674;
	st.global.u32 	[%rd6+50331648], %r11;
	add.s64 	%rd1, %rd3, %rd4;
	ld.global.f32 	%f1, [%rd1];
	setp.ltu.f32 	%p1, %f1, 0f00000000;
	@%p1 bra 	$L__BB3_2;
	fma.rn.f32 	%f5, %f1, 0f3E6D3389, 0f3F800000;
	rcp.rn.f32 	%f6, %f5;
	neg.f32 	%f7, %f1;
	mul.f32 	%f8, %f1, %f7;
	mul.f32 	%f9, %f8, 0f3F000000;
	fma.rn.f32 	%f10, %f9, 0f3BBB989D, 0f3F000000;
	cvt.sat.f32.f32 	%f11, %f10;
	mov.f32 	%f12, 0f4B400001;
	mov.f32 	%f13, 0f437C0000;
	fma.rm.f32 	%f14, %f11, %f13, %f12;
	add.f32 	%f15, %f14, 0fCB40007F;
	neg.f32 	%f16, %f15;
	fma.rn.f32 	%f17, %f9, 0f3FB8AA3B, %f16;
	fma.rn.f32 	%f18, %f9, 0f32A57060, %f17;
	mov.b32 	%r12, %f14;
	shl.b32 	%r13, %r12, 23;
	mov.b32 	%f19, %r13;
	ex2.approx.ftz.f32 	%f20, %f18;
	mul.f32 	%f21, %f20, %f19;
	mul.f32 	%f22, %f21, 0fBECC422A;
	mul.f32 	%f23, %f6, %f22;
	fma.rn.f32 	%f24, %f6, 0f3FAA466B, 0fBFE91EEB;
	fma.rn.f32 	%f25, %f6, %f24, 0f3FE40779;
	fma.rn.f32 	%f26, %f6, %f25, 0fBEB68F88;
	fma.rn.f32 	%f27, %f6, %f26, 0f3EA385F9;
	fma.rn.f32 	%f51, %f23, %f27, 0f3F800000;
	bra.uni 	$L__BB3_3;
$L__BB3_2:
	fma.rn.f32 	%f28, %f1, 0fBE6D3389, 0f3F800000;
	rcp.rn.f32 	%f29, %f28;
	neg.f32 	%f30, %f1;
	mul.f32 	%f31, %f1, %f30;
	mul.f32 	%f32, %f31, 0f3F000000;
	fma.rn.f32 	%f33, %f32, 0f3BBB989D, 0f3F000000;
	cvt.sat.f32.f32 	%f34, %f33;
	mov.f32 	%f35, 0f4B400001;
	mov.f32 	%f36, 0f437C0000;
	fma.rm.f32 	%f37, %f34, %f36, %f35;
	add.f32 	%f38, %f37, 0fCB40007F;
	neg.f32 	%f39, %f38;
	fma.rn.f32 	%f40, %f32, 0f3FB8AA3B, %f39;
	fma.rn.f32 	%f41, %f32, 0f32A57060, %f40;
	mov.b32 	%r14, %f37;
	shl.b32 	%r15, %r14, 23;
	mov.b32 	%f42, %r15;
	ex2.approx.ftz.f32 	%f43, %f41;
	mul.f32 	%f44, %f43, %f42;
	mul.f32 	%f45, %f44, 0f3ECC422A;
	mul.f32 	%f46, %f29, %f45;
	fma.rn.f32 	%f47, %f29, 0f3FAA466B, 0fBFE91EEB;
	fma.rn.f32 	%f48, %f29, %f47, 0f3FE40779;
	fma.rn.f32 	%f49, %f29, %f48, 0fBEB68F88;
	fma.rn.f32 	%f50, %f29, %f49, 0f3EA385F9;
	mul.f32 	%f51, %f46, %f50;
$L__BB3_3:
	st.global.f32 	[%rd1], %f51;
	ret;

}


// ===== COMPILED SASS (sm_100) =====

	.target	sm_100

	.elftype	@"ET_EXEC"


//--------------------- .note.nv.tkinfo           --------------------------
	.section	.note.nv.tkinfo,"",@"SHT_NOTE"
	.sectionflags	@"SHF_NOTE_NV_TKINFO"
	.tkinfo
        /*0018*/ 	.word	0x00000002
        /*0030*/ 	.string	""
        /*0030*/ 	.string	"ptxas"
        /*0030*/ 	.string	"Cuda compilation tools, release 13.0, V13.0.88"
        /*0030*/ 	.string	"Build cuda_13.0.r13.0/compiler.36424714_0"
        /*0030*/ 	.string	"-arch sm_100 -m 64 "



//--------------------- .note.nv.cuinfo           --------------------------
	.section	.note.nv.cuinfo,"",@"SHT_NOTE"
	.sectionflags	@"SHF_NOTE_NV_CUINFO"
        /*0018*/ 	.short	0x0002
        /*001a*/ 	.short	0x0064
        /*001c*/ 	.short	0x0082
	.zero		2


//--------------------- .nv.info                  --------------------------
	.section	.nv.info,"",@"SHT_CUDA_INFO"
	.align	4


	//----- nvinfo : EIATTR_REGCOUNT
	.align		4
        /*0000*/ 	.byte	0x04, 0x2f
        /*0002*/ 	.short	(.L_3 - .L_2)
	.align		4
.L_2:
        /*0004*/ 	.word	index@(_Z8NP_SHA_kPf)
        /*0008*/ 	.word	0x00000004


	//----- nvinfo : EIATTR_FRAME_SIZE
	.align		4
.L_3:
        /*000c*/ 	.byte	0x04, 0x11
        /*000e*/ 	.short	(.L_5 - .L_4)
	.align		4
.L_4:
        /*0010*/ 	.word	index@(_Z8NP_SHA_kPf)
        /*0014*/ 	.word	0x00000000


	//----- nvinfo : EIATTR_REGCOUNT
	.align		4
.L_5:
        /*0018*/ 	.byte	0x04, 0x2f
        /*001a*/ 	.short	(.L_7 - .L_6)
	.align		4
.L_6:
        /*001c*/ 	.word	index@(_Z8NP_CST_kPf)
        /*0020*/ 	.word	0x00000004


	//----- nvinfo : EIATTR_FRAME_SIZE
	.align		4
.L_7:
        /*0024*/ 	.byte	0x04, 0x11
        /*0026*/ 	.short	(.L_9 - .L_8)
	.align		4
.L_8:
        /*0028*/ 	.word	index@(_Z8NP_CST_kPf)
        /*002c*/ 	.word	0x00000000


	//----- nvinfo : EIATTR_REGCOUNT
	.align		4
.L_9:
        /*0030*/ 	.byte	0x04, 0x2f
        /*0032*/ 	.short	(.L_11 - .L_10)
	.align		4
.L_10:
        /*0034*/ 	.word	index@(_Z16NP_GLOreadOnly_kPf)
        /*0038*/ 	.word	0x00000004


	//----- nvinfo : EIATTR_FRAME_SIZE
	.align		4
.L_11:
        /*003c*/ 	.byte	0x04, 0x11
        /*003e*/ 	.short	(.L_13 - .L_12)
	.align		4
.L_12:
        /*0040*/ 	.word	index@(_Z16NP_GLOreadOnly_kPf)
        /*0044*/ 	.word	0x00000000


	//----- nvinfo : EIATTR_REGCOUNT
	.align		4
.L_13:
        /*0048*/ 	.byte	0x04, 0x2f
        /*004a*/ 	.short	(.L_15 - .L_14)
	.align		4
.L_14:
        /*004c*/ 	.word	index@(_Z8NP_GLO_kPf)
        /*0050*/ 	.word	0x0000001c


	//----- nvinfo : EIATTR_FRAME_SIZE
	.align		4
.L_15:
        /*0054*/ 	.byte	0x04, 0x11
        /*0056*/ 	.short	(.L_17 - .L_16)
	.align		4
.L_16:
        /*0058*/ 	.word	index@($__internal_0_$__cuda_sm20_rcp_rn_f32_slowpath)
        /*005c*/ 	.word	0x00000000


	//----- nvinfo : EIATTR_FRAME_SIZE
	.align		4
.L_17:
        /*0060*/ 	.byte	0x04, 0x11
        /*0062*/ 	.short	(.L_19 - .L_18)
	.align		4
.L_18:
        /*0064*/ 	.word	index@(_Z8NP_GLO_kPf)
        /*0068*/ 	.word	0x00000000


	//----- nvinfo : EIATTR_MIN_STACK_SIZE
	.align		4
.L_19:
        /*006c*/ 	.byte	0x04, 0x12
        /*006e*/ 	.short	(.L_21 - .L_20)
	.align		4
.L_20:
        /*0070*/ 	.word	index@(_Z8NP_GLO_kPf)
        /*0074*/ 	.word	0x00000000


	//----- nvinfo : EIATTR_MIN_STACK_SIZE
	.align		4
.L_21:
        /*0078*/ 	.byte	0x04, 0x12
        /*007a*/ 	.short	(.L_23 - .L_22)
	.align		4
.L_22:
        /*007c*/ 	.word	index@(_Z16NP_GLOreadOnly_kPf)
        /*0080*/ 	.word	0x00000000


	//----- nvinfo : EIATTR_MIN_STACK_SIZE
	.align		4
.L_23:
        /*0084*/ 	.byte	0x04, 0x12
        /*0086*/ 	.short	(.L_25 - .L_24)
	.align		4
.L_24:
        /*0088*/ 	.word	index@(_Z8NP_CST_kPf)
        /*008c*/ 	.word	0x00000000


	//----- nvinfo : EIATTR_MIN_STACK_SIZE
	.align		4
.L_25:
        /*0090*/ 	.byte	0x04, 0x12
        /*0092*/ 	.short	(.L_27 - .L_26)
	.align		4
.L_26:
        /*0094*/ 	.word	index@(_Z8NP_SHA_kPf)
        /*0098*/ 	.word	0x00000000
.L_27:


//--------------------- .nv.compat                --------------------------
	.section	.nv.compat,"",@"SHT_CUDA_COMPAT_INFO"
	.align	4
        /*0000*/ 	.byte	0x02, 0x09, 0x00, 0x00, 0x02, 0x02, 0x01, 0x00, 0x02, 0x05, 0x05, 0x00, 0x03, 0x07, 0x01, 0x01
        /*0010*/ 	.byte	0x02, 0x03, 0x00, 0x00, 0x02, 0x06, 0x01, 0x00, 0x04, 0x0b, 0x08, 0x00, 0x09, 0x00, 0x00, 0x00
        /*0020*/ 	.byte	0x00, 0x00, 0x00, 0x00


//--------------------- .nv.info._Z8NP_GLO_kPf    --------------------------
	.section	.nv.info._Z8NP_GLO_kPf,"",@"SHT_CUDA_INFO"
	.sectionflags	@""
	.align	4


	//----- nvinfo : EIATTR_CUDA_API_VERSION
	.align		4
        /*0000*/ 	.byte	0x04, 0x37
        /*0002*/ 	.short	(.L_29 - .L_28)
.L_28:
        /*0004*/ 	.word	0x00000082


	//----- nvinfo : EIATTR_KPARAM_INFO
	.align		4
.L_29:
        /*0008*/ 	.byte	0x04, 0x17
        /*000a*/ 	.short	(.L_31 - .L_30)
.L_30:
        /*000c*/ 	.word	0x00000000
        /*0010*/ 	.short	0x0000
        /*0012*/ 	.short	0x0000
        /*0014*/ 	.byte	0x00, 0xf5, 0x21, 0x00


	//----- nvinfo : EIATTR_SPARSE_MMA_MASK
	.align		4
.L_31:
        /*0018*/ 	.byte	0x03, 0x50
        /*001a*/ 	.short	0x0000


	//----- nvinfo : EIATTR_MAXREG_COUNT
	.align		4
        /*001c*/ 	.byte	0x03, 0x1b
        /*001e*/ 	.short	0x00ff


	//----- nvinfo : EIATTR_MERCURY_ISA_VERSION
	.align		4
        /*0020*/ 	.byte	0x03, 0x5f
        /*0022*/ 	.short	0x0101


	//----- nvinfo : EIATTR_VRC_CTA_INIT_COUNT
	.align		4
        /*0024*/ 	.byte	0x02, 0x4a
	.zero		1
	.zero		1


	//----- nvinfo : EIATTR_EXIT_INSTR_OFFSETS
	.align		4
        /*0028*/ 	.byte	0x04, 0x1c
        /*002a*/ 	.short	(.L_33 - .L_32)


	//   ....[0]....
.L_32:
        /*002c*/ 	.word	0x00000670


	//----- nvinfo : EIATTR_CRS_STACK_SIZE
	.align		4
.L_33:
        /*0030*/ 	.byte	0x04, 0x1e
        /*0032*/ 	.short	(.L_35 - .L_34)
.L_34:
        /*0034*/ 	.word	0x00000000


	//----- nvinfo : EIATTR_CBANK_PARAM_SIZE
	.align		4
.L_35:
        /*0038*/ 	.byte	0x03, 0x19
        /*003a*/ 	.short	0x0008


	//----- nvinfo : EIATTR_PARAM_CBANK
	.align		4
        /*003c*/ 	.byte	0x04, 0x0a
        /*003e*/ 	.short	(.L_37 - .L_36)
	.align		4
.L_36:
        /*0040*/ 	.word	index@(.nv.constant0._Z8NP_GLO_kPf)
        /*0044*/ 	.short	0x0380
        /*0046*/ 	.short	0x0008


	//----- nvinfo : EIATTR_SW_WAR
	.align		4
.L_37:
        /*0048*/ 	.byte	0x04, 0x36
        /*004a*/ 	.short	(.L_39 - .L_38)
.L_38:
        /*004c*/ 	.word	0x00000008
.L_39:


//--------------------- .nv.info._Z16NP_GLOreadOnly_kPf --------------------------
	.section	.nv.info._Z16NP_GLOreadOnly_kPf,"",@"SHT_CUDA_INFO"
	.sectionflags	@""
	.align	4


	//----- nvinfo : EIATTR_CUDA_API_VERSION
	.align		4
        /*0000*/ 	.byte	0x04, 0x37
        /*0002*/ 	.short	(.L_41 - .L_40)
.L_40:
        /*0004*/ 	.word	0x00000082


	//----- nvinfo : EIATTR_KPARAM_INFO
	.align		4
.L_41:
        /*0008*/ 	.byte	0x04, 0x17
        /*000a*/ 	.short	(.L_43 - .L_42)
.L_42:
        /*000c*/ 	.word	0x00000000
        /*0010*/ 	.short	0x0000
        /*0012*/ 	.short	0x0000
        /*0014*/ 	.byte	0x00, 0xf5, 0x21, 0x00


	//----- nvinfo : EIATTR_SPARSE_MMA_MASK
	.align		4
.L_43:
        /*0018*/ 	.byte	0x03, 0x50
        /*001a*/ 	.short	0x0000


	//----- nvinfo : EIATTR_MAXREG_COUNT
	.align		4
        /*001c*/ 	.byte	0x03, 0x1b
        /*001e*/ 	.short	0x00ff


	//----- nvinfo : EIATTR_MERCURY_ISA_VERSION
	.align		4
        /*0020*/ 	.byte	0x03, 0x5f
        /*0022*/ 	.short	0x0101


	//----- nvinfo : EIATTR_VRC_CTA_INIT_COUNT
	.align		4
        /*0024*/ 	.byte	0x02, 0x4a
	.zero		1
	.zero		1


	//----- nvinfo : EIATTR_EXIT_INSTR_OFFSETS
	.align		4
        /*0028*/ 	.byte	0x04, 0x1c
        /*002a*/ 	.short	(.L_45 - .L_44)


	//   ....[0]....
.L_44:
        /*002c*/ 	.word	0x00000010


	//----- nvinfo : EIATTR_CBANK_PARAM_SIZE
	.align		4
.L_45:
        /*0030*/ 	.byte	0x03, 0x19
        /*0032*/ 	.short	0x0008


	//----- nvinfo : EIATTR_PARAM_CBANK
	.align		4
        /*0034*/ 	.byte	0x04, 0x0a
        /*0036*/ 	.short	(.L_47 - .L_46)
	.align		4
.L_46:
        /*0038*/ 	.word	index@(.nv.constant0._Z16NP_GLOreadOnly_kPf)
        /*003c*/ 	.short	0x0380
        /*003e*/ 	.short	0x0008


	//----- nvinfo : EIATTR_SW_WAR
	.align		4
.L_47:
        /*0040*/ 	.byte	0x04, 0x36
        /*0042*/ 	.short	(.L_49 - .L_48)
.L_48:
        /*0044*/ 	.word	0x00000008
.L_49:


//--------------------- .nv.info._Z8NP_CST_kPf    --------------------------
	.section	.nv.info._Z8NP_CST_kPf,"",@"SHT_CUDA_INFO"
	.sectionflags	@""
	.align	4


	//----- nvinfo : EIATTR_CUDA_API_VERSION
	.align		4
        /*0000*/ 	.byte	0x04, 0x37
        /*0002*/ 	.short	(.L_51 - .L_50)
.L_50:
        /*0004*/ 	.word	0x00000082


	//----- nvinfo : EIATTR_KPARAM_INFO
	.align		4
.L_51:
        /*0008*/ 	.byte	0x04, 0x17
        /*000a*/ 	.short	(.L_53 - .L_52)
.L_52:
        /*000c*/ 	.word	0x00000000
        /*0010*/ 	.short	0x0000
        /*0012*/ 	.short	0x0000
        /*0014*/ 	.byte	0x00, 0xf5, 0x21, 0x00


	//----- nvinfo : EIATTR_SPARSE_MMA_MASK
	.align		4
.L_53:
        /*0018*/ 	.byte	0x03, 0x50
        /*001a*/ 	.short	0x0000


	//----- nvinfo : EIATTR_MAXREG_COUNT
	.align		4
        /*001c*/ 	.byte	0x03, 0x1b
        /*001e*/ 	.short	0x00ff


	//----- nvinfo : EIATTR_MERCURY_ISA_VERSION
	.align		4
        /*0020*/ 	.byte	0x03, 0x5f
        /*0022*/ 	.short	0x0101


	//----- nvinfo : EIATTR_VRC_CTA_INIT_COUNT
	.align		4
        /*0024*/ 	.byte	0x02, 0x4a
	.zero		1
	.zero		1


	//----- nvinfo : EIATTR_EXIT_INSTR_OFFSETS
	.align		4
        /*0028*/ 	.byte	0x04, 0x1c
        /*002a*/ 	.short	(.L_55 - .L_54)


	//   ....[0]....
.L_54:
        /*002c*/ 	.word	0x00000010


	//----- nvinfo : EIATTR_CBANK_PARAM_SIZE
	.align		4
.L_55:
        /*0030*/ 	.byte	0x03, 0x19
        /*0032*/ 	.short	0x0008


	//----- nvinfo : EIATTR_PARAM_CBANK
	.align		4
        /*0034*/ 	.byte	0x04, 0x0a
        /*0036*/ 	.short	(.L_57 - .L_56)
	.align		4
.L_56:
        /*0038*/ 	.word	index@(.nv.constant0._Z8NP_CST_kPf)
        /*003c*/ 	.short	0x0380
        /*003e*/ 	.short	0x0008


	//----- nvinfo : EIATTR_SW_WAR
	.align		4
.L_57:
        /*0040*/ 	.byte	0x04, 0x36
        /*0042*/ 	.short	(.L_59 - .L_58)
.L_58:
        /*0044*/ 	.word	0x00000008
.L_59:


//--------------------- .nv.info._Z8NP_SHA_kPf    --------------------------
	.section	.nv.info._Z8NP_SHA_kPf,"",@"SHT_CUDA_INFO"
	.sectionflags	@""
	.align	4


	//----- nvinfo : EIATTR_CUDA_API_VERSION
	.align		4
        /*0000*/ 	.byte	0x04, 0x37
        /*0002*/ 	.short	(.L_61 - .L_60)
.L_60:
        /*0004*/ 	.word	0x00000082


	//----- nvinfo : EIATTR_KPARAM_INFO
	.align		4
.L_61:
        /*0008*/ 	.byte	0x04, 0x17
        /*000a*/ 	.short	(.L_63 - .L_62)
.L_62:
        /*000c*/ 	.word	0x00000000
        /*0010*/ 	.short	0x0000
        /*0012*/ 	.short	0x0000
        /*0014*/ 	.byte	0x00, 0xf5, 0x21, 0x00


	//----- nvinfo : EIATTR_SPARSE_MMA_MASK
	.align		4
.L_63:
        /*0018*/ 	.byte	0x03, 0x50
        /*001a*/ 	.short	0x0000


	//----- nvinfo : EIATTR_MAXREG_COUNT
	.align		4
        /*001c*/ 	.byte	0x03, 0x1b
        /*001e*/ 	.short	0x00ff


	//----- nvinfo : EIATTR_MERCURY_ISA_VERSION
	.align		4
        /*0020*/ 	.byte	0x03, 0x5f
        /*0022*/ 	.short	0x0101


	//----- nvinfo : EIATTR_VRC_CTA_INIT_COUNT
	.align		4
        /*0024*/ 	.byte	0x02, 0x4a
	.zero		1
	.zero		1


	//----- nvinfo : EIATTR_EXIT_INSTR_OFFSETS
	.align		4
        /*0028*/ 	.byte	0x04, 0x1c
        /*002a*/ 	.short	(.L_65 - .L_64)


	//   ....[0]....
.L_64:
        /*002c*/ 	.word	0x00000010


	//----- nvinfo : EIATTR_CBANK_PARAM_SIZE
	.align		4
.L_65:
        /*0030*/ 	.byte	0x03, 0x19
        /*0032*/ 	.short	0x0008


	//----- nvinfo : EIATTR_PARAM_CBANK
	.align		4
        /*0034*/ 	.byte	0x04, 0x0a
        /*0036*/ 	.short	(.L_67 - .L_66)
	.align		4
.L_66:
        /*0038*/ 	.word	index@(.nv.constant0._Z8NP_SHA_kPf)
        /*003c*/ 	.short	0x0380
        /*003e*/ 	.short	0x0008


	//----- nvinfo : EIATTR_SW_WAR
	.align		4
.L_67:
        /*0040*/ 	.byte	0x04, 0x36
        /*0042*/ 	.short	(.L_69 - .L_68)
.L_68:
        /*0044*/ 	.word	0x00000008
.L_69:


//--------------------- .nv.callgraph             --------------------------
	.section	.nv.callgraph,"",@"SHT_CUDA_CALLGRAPH"
	.align	4
	.sectionentsize	8
	.align		4
        /*0000*/ 	.word	0x00000000
	.align		4
        /*0004*/ 	.word	0xffffffff
	.align		4
        /*0008*/ 	.word	0x00000000
	.align		4
        /*000c*/ 	.word	0xfffffffe
	.align		4
        /*0010*/ 	.word	0x00000000
	.align		4
        /*0014*/ 	.word	0xfffffffd
	.align		4
        /*0018*/ 	.word	0x00000000
	.align		4
        /*001c*/ 	.word	0xfffffffc


//--------------------- .nv.constant4             --------------------------
	.section	.nv.constant4,"a",@progbits
	.align	8
	.align		8
.nv.constant4:
        /*0000*/ 	.dword	Glob


//--------------------- .nv.constant3             --------------------------
	.section	.nv.constant3,"a",@progbits
	.align	4
.nv.constant3:
	.type		Cst,@object
	.size		Cst,(.L_1 - Cst)
Cst:
	.zero		28
.L_1:


//--------------------- .text._Z8NP_GLO_kPf       --------------------------
	.section	.text._Z8NP_GLO_kPf,"ax",@progbits
	.align	128
        .global         _Z8NP_GLO_kPf
        .type           _Z8NP_GLO_kPf,@function
        .size           _Z8NP_GLO_kPf,(.L_x_17 - _Z8NP_GLO_kPf)
        .other          _Z8NP_GLO_kPf,@"STO_CUDA_ENTRY STV_DEFAULT"
_Z8NP_GLO_kPf:
.text._Z8NP_GLO_kPf:
[----:B------:R-:W-:Y:S01]  /*0000*/  LDC R1, c[0x0][0x37c] ;  /* 0x0000df00ff017b82 */ /* 0x000fe20000000800 */
[----:B------:R-:W0:Y:S07]  /*0010*/  S2R R13, SR_TID.X ;  /* 0x00000000000d7919 */ /* 0x000e2e0000002100 */
[----:B------:R-:W0:Y:S01]  /*0020*/  S2UR UR6, SR_CTAID.X ;  /* 0x00000000000679c3 */ /* 0x000e220000002500 */
[----:B------:R-:W1:Y:S01]  /*0030*/  LDCU.64 UR4, c[0x0][0x358] ;  /* 0x00006b00ff0477ac */ /* 0x000e620008000a00 */
[----:B------:R-:W-:Y:S01]  /*0040*/  HFMA2 R17, -RZ, RZ, -1.677734375, -0.0004596710205078125 ;  /* 0xbeb68f88ff117431 */ /* 0x000fe200000001ff */
[----:B------:R-:W-:Y:S01]  /*0050*/  MOV R15, 0x3ea385f9 ;  /* 0x3ea385f9000f7802 */ /* 0x000fe20000000f00 */
[----:B------:R-:W-:Y:S01]  /*0060*/  HFMA2 R23, -RZ, RZ, 1.916015625, 6.41796875 ;  /* 0x3faa466bff177431 */ /* 0x000fe200000001ff */
[----:B------:R-:W-:Y:S01]  /*0070*/  MOV R19, 0x3fe40779 ;  /* 0x3fe4077900137802 */ /* 0x000fe20000000f00 */
[----:B------:R-:W-:Y:S01]  /*0080*/  IMAD.MOV.U32 R21, RZ, RZ, -0x4016e115 ;  /* 0xbfe91eebff157424 */ /* 0x000fe200078e00ff */
[----:B------:R-:W-:Y:S01]  /*0090*/  MOV R25, 0x3ecc422a ;  /* 0x3ecc422a00197802 */ /* 0x000fe20000000f00 */
[----:B------:R-:W0:Y:S08]  /*00a0*/  LDC R0, c[0x0][0x360] ;  /* 0x0000d800ff007b82 */ /* 0x000e300000000800 */
[----:B------:R-:W2:Y:S08]  /*00b0*/  LDC.64 R2, c[0x4][RZ] ;  /* 0x01000000ff027b82 */ /* 0x000eb00000000a00 */
[----:B------:R-:W3:Y:S01]  /*00c0*/  LDC.64 R4, c[0x0][0x380] ;  /* 0x0000e000ff047b82 */ /* 0x000ee20000000a00 */
[----:B0-----:R-:W-:-:S02]  /*00d0*/  IMAD R13, R0, UR6, R13 ;  /* 0x00000006000d7c24 */ /* 0x001fc4000f8e020d */
[----:B------:R-:W-:Y:S02]  /*00e0*/  HFMA2 R0, -RZ, RZ, 1.6064453125, 0.2354736328125 ;  /* 0x3e6d3389ff007431 */ /* 0x000fe400000001ff */
[----:B--2---:R-:W-:-:S03]  /*00f0*/  IMAD.WIDE R2, R13, 0x4, R2 ;  /* 0x000000040d027825 */ /* 0x004fc600078e0202 */
[C---:B------:R-:W-:Y:S02]  /*0100*/  IADD3 R6, P0, PT, R2.reuse, 0x1000000, RZ ;  /* 0x0100000002067810 */ /* 0x040fe40007f1e0ff */
[----:B-1----:R0:W-:Y:S01]  /*0110*/  STG.E desc[UR4][R2.64], R0 ;  /* 0x0000000002007986 */ /* 0x0021e2000c101904 */
[C---:B------:R-:W-:Y:S01]  /*0120*/  IADD3 R8, P1, PT, R2.reuse, 0x2000000, RZ ;  /* 0x0200000002087810 */ /* 0x040fe20007f3e0ff */
[----:B---3--:R-:W-:Y:S01]  /*0130*/  IMAD.WIDE R4, R13, 0x4, R4 ;  /* 0x000000040d047825 */ /* 0x008fe200078e0204 */
[----:B------:R-:W-:Y:S02]  /*0140*/  IADD3 R10, P2, PT, R2, 0x3000000, RZ ;  /* 0x03000000020a7810 */ /* 0x000fe40007f5e0ff */
[-C--:B------:R-:W-:Y:S01]  /*0150*/  IADD3.X R9, PT, PT, RZ, R3.reuse, RZ, P1, !PT ;  /* 0x00000003ff097210 */ /* 0x080fe20000ffe4ff */
[----:B------:R-:W-:Y:S01]  /*0160*/  IMAD.X R7, RZ, RZ, R3, P0 ;  /* 0x000000ffff077224 */ /* 0x000fe200000e0603 */
[----:B------:R-:W-:-:S04]  /*0170*/  IADD3.X R11, PT, PT, RZ, R3, RZ, P2, !PT ;  /* 0x00000003ff0b7210 */ /* 0x000fc800017fe4ff */
[----:B------:R1:W-:Y:S04]  /*0180*/  STG.E desc[UR4][R6.64+-0x800000], R15 ;  /* 0x8000000f06007986 */ /* 0x0003e8000c101904 */
[----:B------:R1:W-:Y:S04]  /*0190*/  STG.E desc[UR4][R6.64], R17 ;  /* 0x0000001106007986 */ /* 0x0003e8000c101904 */
[----:B------:R1:W-:Y:S04]  /*01a0*/  STG.E desc[UR4][R8.64+-0x800000], R19 ;  /* 0x8000001308007986 */ /* 0x0003e8000c101904 */
[----:B------:R1:W-:Y:S04]  /*01b0*/  STG.E desc[UR4][R8.64], R21 ;  /* 0x0000001508007986 */ /* 0x0003e8000c101904 */
[----:B------:R1:W-:Y:S04]  /*01c0*/  STG.E desc[UR4][R10.64+-0x800000], R23 ;  /* 0x800000170a007986 */ /* 0x0003e8000c101904 */
[----:B------:R1:W-:Y:S04]  /*01d0*/  STG.E desc[UR4][R10.64], R25 ;  /* 0x000000190a007986 */ /* 0x0003e8000c101904 */
[----:B0-----:R-:W2:Y:S01]  /*01e0*/  LDG.E R3, desc[UR4][R4.64] ;  /* 0x0000000404037981 */ /* 0x001ea2000c1e1900 */
[----:B------:R-:W-:Y:S01]  /*01f0*/  BSSY.RECONVERGENT B0, `(.L_x_0) ;  /* 0x0000046000007945 */ /* 0x000fe20003800200 */
[----:B--2---:R-:W-:-:S13]  /*0200*/  FSETP.GE.AND P0, PT, R3, RZ, PT ;  /* 0x000000ff0300720b */ /* 0x004fda0003f06000 */
[----:B-1----:R-:W-:Y:S05]  /*0210*/  @!P0 BRA `(.L_x_1) ;  /* 0x0000000000888947 */ /* 0x002fea0003800000 */
[----:B------:R-:W-:Y:S01]  /*0220*/  FFMA R0, R3, R0, 1 ;  /* 0x3f80000003007423 */ /* 0x000fe20000000000 */
[----:B------:R-:W-:Y:S04]  /*0230*/  BSSY.RECONVERGENT B1, `(.L_x_2) ;  /* 0x000000c000017945 */ /* 0x000fe80003800200 */
[----:B------:R-:W-:-:S04]  /*0240*/  IADD3 R2, PT, PT, R0, 0x1800000, RZ ;  /* 0x0180000000027810 */ /* 0x000fc80007ffe0ff */
[----:B------:R-:W-:-:S04]  /*0250*/  LOP3.LUT R2, R2, 0x7f800000, RZ, 0xc0, !PT ;  /* 0x7f80000002027812 */ /* 0x000fc800078ec0ff */
[----:B------:R-:W-:-:S13]  /*0260*/  ISETP.GT.U32.AND P0, PT, R2, 0x1ffffff, PT ;  /* 0x01ffffff0200780c */ /* 0x000fda0003f04070 */
[----:B------:R-:W-:Y:S05]  /*0270*/  @P0 BRA `(.L_x_3) ;  /* 0x00000000000c0947 */ /* 0x000fea0003800000 */
[----:B------:R-:W-:-:S07]  /*0280*/  MOV R6, 0x2a0 ;  /* 0x000002a000067802 */ /* 0x000fce0000000f00 */
[----:B------:R-:W-:Y:S05]  /*0290*/  CALL.REL.NOINC `($__internal_0_$__cuda_sm20_rcp_rn_f32_slowpath) ;  /* 0x0000000000f87944 */ /* 0x000fea0003c00000 */
[----:B------:R-:W-:Y:S05]  /*02a0*/  BRA `(.L_x_4) ;  /* 0x0000000000107947 */ /* 0x000fea0003800000 */
.L_x_3:
[----:B------:R-:W0:Y:S02]  /*02b0*/  MUFU.RCP R7, R0 ;  /* 0x0000000000077308 */ /* 0x000e240000001000 */
[----:B0-----:R-:W-:-:S04]  /*02c0*/  FFMA R2, R0, R7, -1 ;  /* 0xbf80000000027423 */ /* 0x001fc80000000007 */
[----:B------:R-:W-:-:S04]  /*02d0*/  FADD.FTZ R2, -R2, -RZ ;  /* 0x800000ff02027221 */ /* 0x000fc80000010100 */
[----:B------:R-:W-:-:S07]  /*02e0*/  FFMA R2, R7, R2, R7 ;  /* 0x0000000207027223 */ /* 0x000fce0000000007 */
.L_x_4:
[----:B------:R-:W-:Y:S05]  /*02f0*/  BSYNC.RECONVERGENT B1 ;  /* 0x0000000000017941 */ /* 0x000fea0003800200 */
.L_x_2:
[----:B------:R-:W-:Y:S02]  /*0300*/  HFMA2 R7, -RZ, RZ, 3.7421875, 0 ;  /* 0x437c0000ff077431 */ /* 0x000fe400000001ff */
[----:B------:R-:W-:Y:S02]  /*0310*/  IMAD.MOV.U32 R0, RZ, RZ, 0x3bbb989d ;  /* 0x3bbb989dff007424 */ /* 0x000fe400078e00ff */
[----:B------:R-:W-:-:S04]  /*0320*/  FMUL.D2 R3, R3, -R3 ;  /* 0x8000000303037220 */ /* 0x000fc80000300000 */
[----:B------:R-:W-:-:S04]  /*0330*/  FFMA.SAT R0, R3, R0, 0.5 ;  /* 0x3f00000003007423 */ /* 0x000fc80000002000 */
[----:B------:R-:W-:Y:S01]  /*0340*/  FFMA.RM R0, R0, R7, 12582913 ;  /* 0x4b40000100007423 */ /* 0x000fe20000004007 */
[----:B------:R-:W-:-:S03]  /*0350*/  MOV R7, 0x3faa466b ;  /* 0x3faa466b00077802 */ /* 0x000fc60000000f00 */
[C---:B------:R-:W-:Y:S01]  /*0360*/  FADD R6, R0.reuse, -12583039 ;  /* 0xcb40007f00067421 */ /* 0x040fe20000000000 */
[----:B------:R-:W-:Y:S01]  /*0370*/  SHF.L.U32 R0, R0, 0x17, RZ ;  /* 0x0000001700007819 */ /* 0x000fe200000006ff */
[----:B------:R-:W-:Y:S02]  /*0380*/  FFMA R7, R2, R7, -1.8212560415267944336 ;  /* 0xbfe91eeb02077423 */ /* 0x000fe40000000007 */
[----:B------:R-:W-:Y:S02]  /*0390*/  FFMA R6, R3, 1.4426950216293334961, -R6 ;  /* 0x3fb8aa3b03067823 */ /* 0x000fe40000000806 */
[-C--:B------:R-:W-:Y:S02]  /*03a0*/  FFMA R7, R7, R2.reuse, 1.7814780473709106445 ;  /* 0x3fe4077907077423 */ /* 0x080fe40000000002 */
[----:B------:R-:W-:Y:S02]  /*03b0*/  FFMA R6, R3, 1.925963033500011079e-08, R6 ;  /* 0x32a5706003067823 */ /* 0x000fe40000000006 */
[----:B------:R-:W-:-:S02]  /*03c0*/  FFMA R7, R7, R2, -0.35656380653381347656 ;  /* 0xbeb68f8807077423 */ /* 0x000fc40000000002 */
[----:B------:R-:W0:Y:S02]  /*03d0*/  MUFU.EX2 R3, R6 ;  /* 0x0000000600037308 */ /* 0x000e240000000800 */
[----:B0-----:R-:W-:-:S04]  /*03e0*/  FMUL R0, R0, R3 ;  /* 0x0000000300007220 */ /* 0x001fc80000400000 */
[----:B------:R-:W-:Y:S01]  /*03f0*/  FMUL R3, R0, -0.3989422917366027832 ;  /* 0xbecc422a00037820 */ /* 0x000fe20000400000 */
[----:B------:R-:W-:-:S03]  /*0400*/  FFMA R0, R7, R2, 0.31938150525093078613 ;  /* 0x3ea385f907007423 */ /* 0x000fc60000000002 */
[----:B------:R-:W-:-:S04]  /*0410*/  FMUL R3, R3, R2 ;  /* 0x0000000203037220 */ /* 0x000fc80000400000 */
[----:B------:R-:W-:Y:S01]  /*0420*/  FFMA R3, R3, R0, 1 ;  /* 0x3f80000003037423 */ /* 0x000fe20000000000 */
[----:B------:R-:W-:Y:S06]  /*0430*/  BRA `(.L_x_5) ;  /* 0x0000000000847947 */ /* 0x000fec0003800000 */
.L_x_1:
[----:B------:R-:W-:Y:S01]  /*0440*/  FFMA R0, R3, -R0, 1 ;  /* 0x3f80000003007423 */ /* 0x000fe20000000800 */
[----:B------:R-:W-:Y:S03]  /*0450*/  BSSY.RECONVERGENT B1, `(.L_x_6) ;  /* 0x000000c000017945 */ /* 0x000fe60003800200 */
[----:B------:R-:W-:-:S05]  /*0460*/  VIADD R2, R0, 0x1800000 ;  /* 0x0180000000027836 */ /* 0x000fca0000000000 */
[----:B------:R-:W-:-:S04]  /*0470*/  LOP3.LUT R2, R2, 0x7f800000, RZ, 0xc0, !PT ;  /* 0x7f80000002027812 */ /* 0x000fc800078ec0ff */
[----:B------:R-:W-:-:S13]  /*0480*/  ISETP.GT.U32.AND P0, PT, R2, 0x1ffffff, PT ;  /* 0x01ffffff0200780c */ /* 0x000fda0003f04070 */
[----:B------:R-:W-:Y:S05]  /*0490*/  @P0 BRA `(.L_x_7) ;  /* 0x00000000000c0947 */ /* 0x000fea0003800000 */
[----:B------:R-:W-:-:S07]  /*04a0*/  MOV R6, 0x4c0 ;  /* 0x000004c000067802 */ /* 0x000fce0000000f00 */
[----:B------:R-:W-:Y:S05]  /*04b0*/  CALL.REL.NOINC `($__internal_0_$__cuda_sm20_rcp_rn_f32_slowpath) ;  /* 0x0000000000707944 */ /* 0x000fea0003c00000 */
[----:B------:R-:W-:Y:S05]  /*04c0*/  BRA `(.L_x_8) ;  /* 0x0000000000107947 */ /* 0x000fea0003800000 */
.L_x_7:
[----:B------:R-:W0:Y:S02]  /*04d0*/  MUFU.RCP R7, R0 ;  /* 0x0000000000077308 */ /* 0x000e240000001000 */
[----:B0-----:R-:W-:-:S04]  /*04e0*/  FFMA R2, R0, R7, -1 ;  /* 0xbf80000000027423 */ /* 0x001fc80000000007 */
[----:B------:R-:W-:-:S04]  /*04f0*/  FADD.FTZ R2, -R2, -RZ ;  /* 0x800000ff02027221 */ /* 0x000fc80000010100 */
[----:B------:R-:W-:-:S07]  /*0500*/  FFMA R2, R7, R2, R7 ;  /* 0x0000000207027223 */ /* 0x000fce0000000007 */
.L_x_8:
[----:B------:R-:W-:Y:S05]  /*0510*/  BSYNC.RECONVERGENT B1 ;  /* 0x0000000000017941 */ /* 0x000fea0003800200 */
.L_x_6:
[----:B------:R-:W-:Y:S02]  /*0520*/  HFMA2 R0, -RZ, RZ, 0.96630859375, -0.0022525787353515625 ;  /* 0x3bbb989dff007431 */ /* 0x000fe400000001ff */
[----:B------:R-:W-:Y:S01]  /*0530*/  FMUL.D2 R3, R3, -R3 ;  /* 0x8000000303037220 */ /* 0x000fe20000300000 */
[----:B------:R-:W-:-:S03]  /*0540*/  MOV R7, 0x437c0000 ;  /* 0x437c000000077802 */ /* 0x000fc60000000f00 */
[----:B------:R-:W-:-:S04]  /*0550*/  FFMA.SAT R0, R3, R0, 0.5 ;  /* 0x3f00000003007423 */ /* 0x000fc80000002000 */
[----:B------:R-:W-:-:S04]  /*0560*/  FFMA.RM R0, R0, R7, 12582913 ;  /* 0x4b40000100007423 */ /* 0x000fc80000004007 */
[C---:B------:R-:W-:Y:S01]  /*0570*/  FADD R6, R0.reuse, -12583039 ;  /* 0xcb40007f00067421 */ /* 0x040fe20000000000 */
[----:B------:R-:W-:-:S03]  /*0580*/  IMAD.SHL.U32 R0, R0, 0x800000, RZ ;  /* 0x0080000000007824 */ /* 0x000fc600078e00ff */
[----:B------:R-:W-:-:S04]  /*0590*/  FFMA R6, R3, 1.4426950216293334961, -R6 ;  /* 0x3fb8aa3b03067823 */ /* 0x000fc80000000806 */
[----:B------:R-:W-:Y:S01]  /*05a0*/  FFMA R6, R3, 1.925963033500011079e-08, R6 ;  /* 0x32a5706003067823 */ /* 0x000fe20000000006 */
[----:B------:R-:W-:-:S03]  /*05b0*/  HFMA2 R3, -RZ, RZ, 1.916015625, 6.41796875 ;  /* 0x3faa466bff037431 */ /* 0x000fc600000001ff */
[----:B------:R-:W0:Y:S02]  /*05c0*/  MUFU.EX2 R7, R6 ;  /* 0x0000000600077308 */ /* 0x000e240000000800 */
[----:B------:R-:W-:-:S04]  /*05d0*/  FFMA R3, R2, R3, -1.8212560415267944336 ;  /* 0xbfe91eeb02037423 */ /* 0x000fc80000000003 */
[----:B------:R-:W-:Y:S01]  /*05e0*/  FFMA R3, R3, R2, 1.7814780473709106445 ;  /* 0x3fe4077903037423 */ /* 0x000fe20000000002 */
[----:B0-----:R-:W-:-:S03]  /*05f0*/  FMUL R0, R0, R7 ;  /* 0x0000000700007220 */ /* 0x001fc60000400000 */
[----:B------:R-:W-:Y:S01]  /*0600*/  FFMA R7, R3, R2, -0.35656380653381347656 ;  /* 0xbeb68f8803077423 */ /* 0x000fe20000000002 */
[----:B------:R-:W-:-:S03]  /*0610*/  FMUL R3, R0, 0.3989422917366027832 ;  /* 0x3ecc422a00037820 */ /* 0x000fc60000400000 */
[-C--:B------:R-:W-:Y:S01]  /*0620*/  FFMA R0, R7, R2.reuse, 0.31938150525093078613 ;  /* 0x3ea385f907007423 */ /* 0x080fe20000000002 */
[----:B------:R-:W-:-:S04]  /*0630*/  FMUL R3, R3, R2 ;  /* 0x0000000203037220 */ /* 0x000fc80000400000 */
[----:B------:R-:W-:-:S07]  /*0640*/  FMUL R3, R3, R0 ;  /* 0x0000000003037220 */ /* 0x000fce0000400000 */
.L_x_5:
[----:B------:R-:W-:Y:S05]  /*0650*/  BSYNC.RECONVERGENT B0 ;  /* 0x0000000000007941 */ /* 0x000fea0003800200 */
.L_x_0:
[----:B------:R-:W-:Y:S01]  /*0660*/  STG.E desc[UR4][R4.64], R3 ;  /* 0x0000000304007986 */ /* 0x000fe2000c101904 */
[----:B------:R-:W-:Y:S05]  /*0670*/  EXIT ;  /* 0x000000000000794d */ /* 0x000fea0003800000 */
        .weak           $__internal_0_$__cuda_sm20_rcp_rn_f32_slowpath
        .type           $__internal_0_$__cuda_sm20_rcp_rn_f32_slowpath,@function
        .size           $__internal_0_$__cuda_sm20_rcp_rn_f32_slowpath,(.L_x_17 - $__internal_0_$__cuda_sm20_rcp_rn_f32_slowpath)
$__internal_0_$__cuda_sm20_rcp_rn_f32_slowpath:
[----:B------:R-:W-:Y:S01]  /*0680*/  SHF.L.U32 R2, R0, 0x1, RZ ;  /* 0x0000000100027819 */ /* 0x000fe200000006ff */
[----:B------:R-:W-:Y:S03]  /*0690*/  BSSY.RECONVERGENT B2, `(.L_x_9) ;  /* 0x0000030000027945 */ /* 0x000fe60003800200 */
[----:B------:R-:W-:-:S04]  /*06a0*/  SHF.R.U32.HI R11, RZ, 0x18, R2 ;  /* 0x00000018ff0b7819 */ /* 0x000fc80000011602 */
[----:B------:R-:W-:-:S13]  /*06b0*/  ISETP.NE.U32.AND P0, PT, R11, RZ, PT ;  /* 0x000000ff0b00720c */ /* 0x000fda0003f05070 */
[----:B------:R-:W-:Y:S05]  /*06c0*/  @P0 BRA `(.L_x_10) ;  /* 0x0000000000280947 */ /* 0x000fea0003800000 */
[----:B------:R-:W-:-:S04]  /*06d0*/  SHF.L.U32 R2, R0, 0x1, RZ ;  /* 0x0000000100027819 */ /* 0x000fc800000006ff */
[----:B------:R-:W-:-:S13]  /*06e0*/  ISETP.NE.AND P0, PT, R2, RZ, PT ;  /* 0x000000ff0200720c */ /* 0x000fda0003f05270 */
[----:B------:R-:W-:Y:S01]  /*06f0*/  @P0 FFMA R8, R0, 1.84467440737095516160e+19, RZ ;  /* 0x5f80000000080823 */ /* 0x000fe200000000ff */
[----:B------:R-:W-:Y:S08]  /*0700*/  @!P0 MUFU.RCP R7, R0 ;  /* 0x0000000000078308 */ /* 0x000ff00000001000 */
[----:B------:R-:W0:Y:S02]  /*0710*/  @P0 MUFU.RCP R9, R8 ;  /* 0x0000000800090308 */ /* 0x000e240000001000 */
[----:B0-----:R-:W-:-:S04]  /*0720*/  @P0 FFMA R2, R8, R9, -1 ;  /* 0xbf80000008020423 */ /* 0x001fc80000000009 */
[----:B------:R-:W-:-:S04]  /*0730*/  @P0 FADD.FTZ R2, -R2, -RZ ;  /* 0x800000ff02020221 */ /* 0x000fc80000010100 */
[----:B------:R-:W-:-:S04]  /*0740*/  @P0 FFMA R2, R9, R2, R9 ;  /* 0x0000000209020223 */ /* 0x000fc80000000009 */
[----:B------:R-:W-:Y:S01]  /*0750*/  @P0 FFMA R7, R2, 1.84467440737095516160e+19, RZ ;  /* 0x5f80000002070823 */ /* 0x000fe200000000ff */
[----:B------:R-:W-:Y:S06]  /*0760*/  BRA `(.L_x_11) ;  /* 0x0000000000887947 */ /* 0x000fec0003800000 */
.L_x_10:
[----:B------:R-:W-:-:S04]  /*0770*/  IADD3 R13, PT, PT, R11, -0xfd, RZ ;  /* 0xffffff030b0d7810 */ /* 0x000fc80007ffe0ff */
[----:B------:R-:W-:-:S13]  /*0780*/  ISETP.GT.U32.AND P0, PT, R13, 0x1, PT ;  /* 0x000000010d00780c */ /* 0x000fda0003f04070 */
[----:B------:R-:W-:Y:S05]  /*0790*/  @P0 BRA `(.L_x_12) ;  /* 0x0000000000780947 */ /* 0x000fea0003800000 */
[----:B------:R-:W-:Y:S01]  /*07a0*/  LOP3.LUT R2, R0, 0x7fffff, RZ, 0xc0, !PT ;  /* 0x007fffff00027812 */ /* 0x000fe200078ec0ff */
[----:B------:R-:W-:-:S03]  /*07b0*/  IMAD.MOV.U32 R10, RZ, RZ, 0x3 ;  /* 0x00000003ff0a7424 */ /* 0x000fc600078e00ff */
[----:B------:R-:W-:Y:S02]  /*07c0*/  LOP3.LUT R2, R2, 0x3f800000, RZ, 0xfc, !PT ;  /* 0x3f80000002027812 */ /* 0x000fe400078efcff */
[----:B------:R-:W-:Y:S02]  /*07d0*/  SHF.L.U32 R10, R10, R13, RZ ;  /* 0x0000000d0a0a7219 */ /* 0x000fe400000006ff */
[----:B------:R-:W0:Y:S02]  /*07e0*/  MUFU.RCP R7, R2 ;  /* 0x0000000200077308 */ /* 0x000e240000001000 */
[----:B0-----:R-:W-:-:S04]  /*07f0*/  FFMA R8, R2, R7, -1 ;  /* 0xbf80000002087423 */ /* 0x001fc80000000007 */
[----:B------:R-:W-:-:S04]  /*0800*/  FADD.FTZ R8, -R8, -RZ ;  /* 0x800000ff08087221 */ /* 0x000fc80000010100 */
[CCC-:B------:R-:W-:Y:S01]  /*0810*/  FFMA.RM R9, R7.reuse, R8.reuse, R7.reuse ;  /* 0x0000000807097223 */ /* 0x1c0fe20000004007 */
[----:B------:R-:W-:-:S04]  /*0820*/  FFMA.RP R8, R7, R8, R7 ;  /* 0x0000000807087223 */ /* 0x000fc80000008007 */
[C---:B------:R-:W-:Y:S02]  /*0830*/  LOP3.LUT R7, R9.reuse, 0x7fffff, RZ, 0xc0, !PT ;  /* 0x007fffff09077812 */ /* 0x040fe400078ec0ff */
[----:B------:R-:W-:Y:S02]  /*0840*/  FSETP.NEU.FTZ.AND P0, PT, R9, R8, PT ;  /* 0x000000080900720b */ /* 0x000fe40003f1d000 */
[----:B------:R-:W-:Y:S02]  /*0850*/  LOP3.LUT R7, R7, 0x800000, RZ, 0xfc, !PT ;  /* 0x0080000007077812 */ /* 0x000fe400078efcff */
[----:B------:R-:W-:Y:S02]  /*0860*/  SEL R8, RZ, 0xffffffff, !P0 ;  /* 0xffffffffff087807 */ /* 0x000fe40004000000 */
[----:B------:R-:W-:Y:S02]  /*0870*/  LOP3.LUT R10, R10, R7, RZ, 0xc0, !PT ;  /* 0x000000070a0a7212 */ /* 0x000fe400078ec0ff */
[----:B------:R-:W-:-:S02]  /*0880*/  IADD3 R8, PT, PT, -R8, RZ, RZ ;  /* 0x000000ff08087210 */ /* 0x000fc40007ffe1ff */
[-C--:B------:R-:W-:Y:S02]  /*0890*/  SHF.R.U32.HI R10, RZ, R13.reuse, R10 ;  /* 0x0000000dff0a7219 */ /* 0x080fe4000001160a */
[----:B------:R-:W-:Y:S02]  /*08a0*/  LOP3.LUT P1, RZ, R8, R13, R7, 0xf8, !PT ;  /* 0x0000000d08ff7212 */ /* 0x000fe4000782f807 */
[C---:B------:R-:W-:Y:S02]  /*08b0*/  LOP3.LUT P0, RZ, R10.reuse, 0x1, RZ, 0xc0, !PT ;  /* 0x000000010aff7812 */ /* 0x040fe4000780c0ff */
[----:B------:R-:W-:-:S04]  /*08c0*/  LOP3.LUT P2, RZ, R10, 0x2, RZ, 0xc0, !PT ;  /* 0x000000020aff7812 */ /* 0x000fc8000784c0ff */
[----:B------:R-:W-:Y:S02]  /*08d0*/  PLOP3.LUT P0, PT, P0, P1, P2, 0xe0, 0x0 ;  /* 0x000000000000781c */ /* 0x000fe40000703c20 */
[----:B------:R-:W-:Y:S02]  /*08e0*/  LOP3.LUT P1, RZ, R0, 0x7fffff, RZ, 0xc0, !PT ;  /* 0x007fffff00ff7812 */ /* 0x000fe4000782c0ff */
[----:B------:R-:W-:-:S04]  /*08f0*/  SEL R2, RZ, 0x1, !P0 ;  /* 0x00000001ff027807 */ /* 0x000fc80004000000 */
[----:B------:R-:W-:-:S04]  /*0900*/  IADD3 R2, PT, PT, -R2, RZ, RZ ;  /* 0x000000ff02027210 */ /* 0x000fc80007ffe1ff */
[----:B------:R-:W-:Y:S02]  /*0910*/  ISETP.GE.AND P0, PT, R2, RZ, PT ;  /* 0x000000ff0200720c */ /* 0x000fe40003f06270 */
[----:B------:R-:W-:-:S04]  /*0920*/  IADD3 R2, PT, PT, R11, -0xfc, RZ ;  /* 0xffffff040b027810 */ /* 0x000fc80007ffe0ff */
[----:B------:R-:W-:-:S07]  /*0930*/  SHF.R.U32.HI R7, RZ, R2, R7 ;  /* 0x00000002ff077219 */ /* 0x000fce0000011607 */
[----:B------:R-:W-:-:S05]  /*0940*/  @!P0 VIADD R7, R7, 0x1 ;  /* 0x0000000107078836 */ /* 0x000fca0000000000 */
[----:B------:R-:W-:-:S04]  /*0950*/  @!P1 SHF.L.U32 R7, R7, 0x1, RZ ;  /* 0x0000000107079819 */ /* 0x000fc800000006ff */
[----:B------:R-:W-:Y:S01]  /*0960*/  LOP3.LUT R7, R7, 0x80000000, R0, 0xf8, !PT ;  /* 0x8000000007077812 */ /* 0x000fe200078ef800 */
[----:B------:R-:W-:Y:S06]  /*0970*/  BRA `(.L_x_11) ;  /* 0x0000000000047947 */ /* 0x000fec0003800000 */
.L_x_12:
[----:B------:R0:W1:Y:S02]  /*0980*/  MUFU.RCP R7, R0 ;  /* 0x0000000000077308 */ /* 0x0000640000001000 */
.L_x_11:
[----:B------:R-:W-:Y:S05]  /*0990*/  BSYNC.RECONVERGENT B2 ;  /* 0x0000000000027941 */ /* 0x000fea0003800200 */
.L_x_9:
[----:B-1----:R-:W-:Y:S01]  /*09a0*/  MOV R2, R7 ;  /* 0x0000000700027202 */ /* 0x002fe20000000f00 */
[----:B------:R-:W-:-:S04]  /*09b0*/  HFMA2 R7, -RZ, RZ, 0, 0 ;  /* 0x00000000ff077431 */ /* 0x000fc800000001ff */
[----:B0-----:R-:W-:Y:S05]  /*09c0*/  RET.REL.NODEC R6 `(_Z8NP_GLO_kPf) ;  /* 0xfffffff4068c7950 */ /* 0x001fea0003c3ffff */
.L_x_13:
[----:B------:R-:W-:-:S00]  /*09d0*/  BRA `(.L_x_13) ;  /* 0xfffffffc00fc7947 */ /* 0x000fc0000383ffff */
[----:B------:R-:W-:-:S00]  /*09e0*/  NOP ;  /* 0x0000000000007918 */ /* 0x000fc00000000000 */
        /* <DEDUP_REMOVED lines=9> */
.L_x_17:


//--------------------- .text._Z16NP_GLOreadOnly_kPf --------------------------
	.section	.text._Z16NP_GLOreadOnly_kPf,"ax",@progbits
	.align	128
        .global         _Z16NP_GLOreadOnly_kPf
        .type           _Z16NP_GLOreadOnly_kPf,@function
        .size           _Z16NP_GLOreadOnly_kPf,(.L_x_19 - _Z16NP_GLOreadOnly_kPf)
        .other          _Z16NP_GLOreadOnly_kPf,@"STO_CUDA_ENTRY STV_DEFAULT"
_Z16NP_GLOreadOnly_kPf:
.text._Z16NP_GLOreadOnly_kPf:
[----:B------:R-:W-:Y:S01]  /*0000*/  LDC R1, c[0x0][0x37c] ;  /* 0x0000df00ff017b82 */ /* 0x000fe20000000800 */
[----:B------:R-:W-:Y:S05]  /*0010*/  EXIT ;  /* 0x000000000000794d */ /* 0x000fea0003800000 */
.L_x_14:
        /* <DEDUP_REMOVED lines=14> */
.L_x_19:


//--------------------- .text._Z8NP_CST_kPf       --------------------------
	.section	.text._Z8NP_CST_kPf,"ax",@progbits
	.align	128
        .global         _Z8NP_CST_kPf
        .type           _Z8NP_CST_kPf,@function
        .size           _Z8NP_CST_kPf,(.L_x_20 - _Z8NP_CST_kPf)
        .other          _Z8NP_CST_kPf,@"STO_CUDA_ENTRY STV_DEFAULT"
_Z8NP_CST_kPf:
.text._Z8NP_CST_kPf:
[----:B------:R-:W-:Y:S01]  /*0000*/  LDC R1, c[0x0][0x37c] ;  /* 0x0000df00ff017b82 */ /* 0x000fe20000000800 */
[----:B------:R-:W-:Y:S05]  /*0010*/  EXIT ;  /* 0x000000000000794d */ /* 0x000fea0003800000 */
.L_x_15:
        /* <DEDUP_REMOVED lines=14> */
.L_x_20:


//--------------------- .text._Z8NP_SHA_kPf       --------------------------
	.section	.text._Z8NP_SHA_kPf,"ax",@progbits
	.align	128
        .global         _Z8NP_SHA_kPf
        .type           _Z8NP_SHA_kPf,@function
        .size           _Z8NP_SHA_kPf,(.L_x_21 - _Z8NP_SHA_kPf)
        .other          _Z8NP_SHA_kPf,@"STO_CUDA_ENTRY STV_DEFAULT"
_Z8NP_SHA_kPf:
.text._Z8NP_SHA_kPf:
[----:B------:R-:W-:Y:S01]  /*0000*/  LDC R1, c[0x0][0x37c] ;  /* 0x0000df00ff017b82 */ /* 0x000fe20000000800 */
[----:B------:R-:W-:Y:S05]  /*0010*/  EXIT ;  /* 0x000000000000794d */ /* 0x000fea0003800000 */
.L_x_16:
        /* <DEDUP_REMOVED lines=14> */
.L_x_21:


//--------------------- .nv.shared.reserved.0     --------------------------
	.section	.nv.shared.reserved.0,"aw",@nobits
	.weak		__nv_reservedSMEM_offset_0_alias
	.size		__nv_reservedSMEM_offset_0_alias, 0, 64
	.other		__nv_reservedSMEM_offset_0_alias,@"STO_CUDA_RESERVED_SHARED STV_DEFAULT"
__nv_reservedSMEM_offset_0_alias:
	.zero		0
	.zero		64


//--------------------- .nv.global                --------------------------
	.section	.nv.global,"aw",@nobits
	.align	4
.nv.global:
	.type		Glob,@object
	.size		Glob,(.L_0 - Glob)
Glob:
	.zero		58720256
.L_0:


//--------------------- .nv.constant0._Z8NP_GLO_kPf --------------------------
	.section	.nv.constant0._Z8NP_GLO_kPf,"a",@progbits
	.sectionflags	@""
	.align	4
.nv.constant0._Z8NP_GLO_kPf:
	.zero		904


//--------------------- .nv.constant0._Z16NP_GLOreadOnly_kPf --------------------------
	.section	.nv.constant0._Z16NP_GLOreadOnly_kPf,"a",@progbits
	.sectionflags	@""
	.align	4
.nv.constant0._Z16NP_GLOreadOnly_kPf:
	.zero		904


//--------------------- .nv.constant0._Z8NP_CST_kPf --------------------------
	.section	.nv.constant0._Z8NP_CST_kPf,"a",@progbits
	.sectionflags	@""
	.align	4
.nv.constant0._Z8NP_CST_kPf:
	.zero		904


//--------------------- .nv.constant0._Z8NP_SHA_kPf --------------------------
	.section	.nv.constant0._Z8NP_SHA_kPf,"a",@progbits
	.sectionflags	@""
	.align	4
.nv.constant0._Z8NP_SHA_kPf:
	.zero		904


//--------------------- SYMBOLS --------------------------

	.type		.nv.reservedSmem.offset0,@object
	.size		.nv.reservedSmem.offset0,0x4
